//
// Generated by NVIDIA NVVM Compiler
//
// Compiler Build ID: CL-36424714
// Cuda compilation tools, release 13.0, V13.0.88
// Based on NVVM 20.0.0
//

.version 9.0
.target sm_100
.address_size 64

	// .globl	_Z21matrixMulSharedKernelPfS_S_iii
// _ZZ21matrixMulSharedKernelPfS_S_iiiE7shTileA has been demoted
// _ZZ21matrixMulSharedKernelPfS_S_iiiE7shTileB has been demoted

.visible .entry _Z21matrixMulSharedKernelPfS_S_iii(
	.param .u64 .ptr .align 1 _Z21matrixMulSharedKernelPfS_S_iii_param_0,
	.param .u64 .ptr .align 1 _Z21matrixMulSharedKernelPfS_S_iii_param_1,
	.param .u64 .ptr .align 1 _Z21matrixMulSharedKernelPfS_S_iii_param_2,
	.param .u32 _Z21matrixMulSharedKernelPfS_S_iii_param_3,
	.param .u32 _Z21matrixMulSharedKernelPfS_S_iii_param_4,
	.param .u32 _Z21matrixMulSharedKernelPfS_S_iii_param_5
)
{
	.reg .pred 	%p<3>;
	.reg .b32 	%r<35>;
	.reg .b32 	%f<105>;
	.reg .b64 	%rd<13>;
	// demoted variable
	.shared .align 4 .b8 _ZZ21matrixMulSharedKernelPfS_S_iiiE7shTileA[4096];
	// demoted variable
	.shared .align 4 .b8 _ZZ21matrixMulSharedKernelPfS_S_iiiE7shTileB[4096];
	ld.param.u64 	%rd3, [_Z21matrixMulSharedKernelPfS_S_iii_param_0];
	ld.param.u64 	%rd4, [_Z21matrixMulSharedKernelPfS_S_iii_param_1];
	ld.param.u64 	%rd5, [_Z21matrixMulSharedKernelPfS_S_iii_param_2];
	ld.param.u32 	%r19, [_Z21matrixMulSharedKernelPfS_S_iii_param_4];
	ld.param.u32 	%r20, [_Z21matrixMulSharedKernelPfS_S_iii_param_5];
	mov.u32 	%r21, %ctaid.y;
	mov.u32 	%r22, %ntid.y;
	mov.u32 	%r1, %tid.y;
	mad.lo.s32 	%r2, %r21, %r22, %r1;
	mov.u32 	%r23, %ctaid.x;
	mov.u32 	%r24, %ntid.x;
	mov.u32 	%r3, %tid.x;
	mad.lo.s32 	%r4, %r23, %r24, %r3;
	setp.lt.s32 	%p1, %r20, 1;
	mov.f32 	%f104, 0f00000000;
	@%p1 bra 	$L__BB0_3;
	add.s32 	%r25, %r20, 31;
	shr.u32 	%r26, %r25, 5;
	shl.b32 	%r27, %r1, 7;
	mov.u32 	%r28, _ZZ21matrixMulSharedKernelPfS_S_iiiE7shTileA;
	add.s32 	%r5, %r28, %r27;
	shl.b32 	%r29, %r3, 2;
	add.s32 	%r6, %r5, %r29;
	mov.u32 	%r30, _ZZ21matrixMulSharedKernelPfS_S_iiiE7shTileB;
	add.s32 	%r8, %r30, %r29;
	add.s32 	%r7, %r8, %r27;
	neg.s32 	%r34, %r26;
	mad.lo.s32 	%r33, %r20, %r2, %r3;
	mad.lo.s32 	%r32, %r1, %r19, %r4;
	shl.b32 	%r12, %r19, 5;
	cvta.to.global.u64 	%rd1, %rd3;
	cvta.to.global.u64 	%rd2, %rd4;
	mov.f32 	%f104, 0f00000000;
$L__BB0_2:
	mul.wide.u32 	%rd6, %r33, 4;
	add.s64 	%rd7, %rd1, %rd6;
	ld.global.f32 	%f6, [%rd7];
	st.shared.f32 	[%r6], %f6;
	mul.wide.u32 	%rd8, %r32, 4;
	add.s64 	%rd9, %rd2, %rd8;
	ld.global.f32 	%f7, [%rd9];
	st.shared.f32 	[%r7], %f7;
	bar.sync 	0;
	ld.shared.f32 	%f8, [%r5];
	ld.shared.f32 	%f9, [%r8];
	fma.rn.f32 	%f10, %f8, %f9, %f104;
	ld.shared.f32 	%f11, [%r5+4];
	ld.shared.f32 	%f12, [%r8+128];
	fma.rn.f32 	%f13, %f11, %f12, %f10;
	ld.shared.f32 	%f14, [%r5+8];
	ld.shared.f32 	%f15, [%r8+256];
	fma.rn.f32 	%f16, %f14, %f15, %f13;
	ld.shared.f32 	%f17, [%r5+12];
	ld.shared.f32 	%f18, [%r8+384];
	fma.rn.f32 	%f19, %f17, %f18, %f16;
	ld.shared.f32 	%f20, [%r5+16];
	ld.shared.f32 	%f21, [%r8+512];
	fma.rn.f32 	%f22, %f20, %f21, %f19;
	ld.shared.f32 	%f23, [%r5+20];
	ld.shared.f32 	%f24, [%r8+640];
	fma.rn.f32 	%f25, %f23, %f24, %f22;
	ld.shared.f32 	%f26, [%r5+24];
	ld.shared.f32 	%f27, [%r8+768];
	fma.rn.f32 	%f28, %f26, %f27, %f25;
	ld.shared.f32 	%f29, [%r5+28];
	ld.shared.f32 	%f30, [%r8+896];
	fma.rn.f32 	%f31, %f29, %f30, %f28;
	ld.shared.f32 	%f32, [%r5+32];
	ld.shared.f32 	%f33, [%r8+1024];
	fma.rn.f32 	%f34, %f32, %f33, %f31;
	ld.shared.f32 	%f35, [%r5+36];
	ld.shared.f32 	%f36, [%r8+1152];
	fma.rn.f32 	%f37, %f35, %f36, %f34;
	ld.shared.f32 	%f38, [%r5+40];
	ld.shared.f32 	%f39, [%r8+1280];
	fma.rn.f32 	%f40, %f38, %f39, %f37;
	ld.shared.f32 	%f41, [%r5+44];
	ld.shared.f32 	%f42, [%r8+1408];
	fma.rn.f32 	%f43, %f41, %f42, %f40;
	ld.shared.f32 	%f44, [%r5+48];
	ld.shared.f32 	%f45, [%r8+1536];
	fma.rn.f32 	%f46, %f44, %f45, %f43;
	ld.shared.f32 	%f47, [%r5+52];
	ld.shared.f32 	%f48, [%r8+1664];
	fma.rn.f32 	%f49, %f47, %f48, %f46;
	ld.shared.f32 	%f50, [%r5+56];
	ld.shared.f32 	%f51, [%r8+1792];
	fma.rn.f32 	%f52, %f50, %f51, %f49;
	ld.shared.f32 	%f53, [%r5+60];
	ld.shared.f32 	%f54, [%r8+1920];
	fma.rn.f32 	%f55, %f53, %f54, %f52;
	ld.shared.f32 	%f56, [%r5+64];
	ld.shared.f32 	%f57, [%r8+2048];
	fma.rn.f32 	%f58, %f56, %f57, %f55;
	ld.shared.f32 	%f59, [%r5+68];
	ld.shared.f32 	%f60, [%r8+2176];
	fma.rn.f32 	%f61, %f59, %f60, %f58;
	ld.shared.f32 	%f62, [%r5+72];
	ld.shared.f32 	%f63, [%r8+2304];
	fma.rn.f32 	%f64, %f62, %f63, %f61;
	ld.shared.f32 	%f65, [%r5+76];
	ld.shared.f32 	%f66, [%r8+2432];
	fma.rn.f32 	%f67, %f65, %f66, %f64;
	ld.shared.f32 	%f68, [%r5+80];
	ld.shared.f32 	%f69, [%r8+2560];
	fma.rn.f32 	%f70, %f68, %f69, %f67;
	ld.shared.f32 	%f71, [%r5+84];
	ld.shared.f32 	%f72, [%r8+2688];
	fma.rn.f32 	%f73, %f71, %f72, %f70;
	ld.shared.f32 	%f74, [%r5+88];
	ld.shared.f32 	%f75, [%r8+2816];
	fma.rn.f32 	%f76, %f74, %f75, %f73;
	ld.shared.f32 	%f77, [%r5+92];
	ld.shared.f32 	%f78, [%r8+2944];
	fma.rn.f32 	%f79, %f77, %f78, %f76;
	ld.shared.f32 	%f80, [%r5+96];
	ld.shared.f32 	%f81, [%r8+3072];
	fma.rn.f32 	%f82, %f80, %f81, %f79;
	ld.shared.f32 	%f83, [%r5+100];
	ld.shared.f32 	%f84, [%r8+3200];
	fma.rn.f32 	%f85, %f83, %f84, %f82;
	ld.shared.f32 	%f86, [%r5+104];
	ld.shared.f32 	%f87, [%r8+3328];
	fma.rn.f32 	%f88, %f86, %f87, %f85;
	ld.shared.f32 	%f89, [%r5+108];
	ld.shared.f32 	%f90, [%r8+3456];
	fma.rn.f32 	%f91, %f89, %f90, %f88;
	ld.shared.f32 	%f92, [%r5+112];
	ld.shared.f32 	%f93, [%r8+3584];
	fma.rn.f32 	%f94, %f92, %f93, %f91;
	ld.shared.f32 	%f95, [%r5+116];
	ld.shared.f32 	%f96, [%r8+3712];
	fma.rn.f32 	%f97, %f95, %f96, %f94;
	ld.shared.f32 	%f98, [%r5+120];
	ld.shared.f32 	%f99, [%r8+3840];
	fma.rn.f32 	%f100, %f98, %f99, %f97;
	ld.shared.f32 	%f101, [%r5+124];
	ld.shared.f32 	%f102, [%r8+3968];
	fma.rn.f32 	%f104, %f101, %f102, %f100;
	bar.sync 	0;
	add.s32 	%r34, %r34, 1;
	setp.ne.s32 	%p2, %r34, 0;
	add.s32 	%r33, %r33, 32;
	add.s32 	%r32, %r32, %r12;
	@%p2 bra 	$L__BB0_2;
$L__BB0_3:
	cvta.to.global.u64 	%rd10, %rd5;
	mad.lo.s32 	%r31, %r19, %r2, %r4;
	mul.wide.s32 	%rd11, %r31, 4;
	add.s64 	%rd12, %rd10, %rd11;
	st.global.f32 	[%rd12], %f104;
	ret;

}


// ===== COMPILED SASS (sm_100) =====

	.target	sm_100

	.elftype	@"ET_EXEC"


//--------------------- .note.nv.tkinfo           --------------------------
	.section	.note.nv.tkinfo,"",@"SHT_NOTE"
	.sectionflags	@"SHF_NOTE_NV_TKINFO"
	.tkinfo
        /*0018*/ 	.word	0x00000002
        /*0030*/ 	.string	""
        /*0030*/ 	.string	"ptxas"
        /*0030*/ 	.string	"Cuda compilation tools, release 13.0, V13.0.88"
        /*0030*/ 	.string	"Build cuda_13.0.r13.0/compiler.36424714_0"
        /*0030*/ 	.string	"-arch sm_100 -m 64 "



//--------------------- .note.nv.cuinfo           --------------------------
	.section	.note.nv.cuinfo,"",@"SHT_NOTE"
	.sectionflags	@"SHF_NOTE_NV_CUINFO"
        /*0018*/ 	.short	0x0002
        /*001a*/ 	.short	0x0064
        /*001c*/ 	.short	0x0082
	.zero		2


//--------------------- .nv.info                  --------------------------
	.section	.nv.info,"",@"SHT_CUDA_INFO"
	.align	4


	//----- nvinfo : EIATTR_REGCOUNT
	.align		4
        /*0000*/ 	.byte	0x04, 0x2f
        /*0002*/ 	.short	(.L_1 - .L_0)
	.align		4
.L_0:
        /*0004*/ 	.word	index@(_Z21matrixMulSharedKernelPfS_S_iii)
        /*0008*/ 	.word	0x00000020


	//----- nvinfo : EIATTR_FRAME_SIZE
	.align		4
.L_1:
        /*000c*/ 	.byte	0x04, 0x11
        /*000e*/ 	.short	(.L_3 - .L_2)
	.align		4
.L_2:
        /*0010*/ 	.word	index@(_Z21matrixMulSharedKernelPfS_S_iii)
        /*0014*/ 	.word	0x00000000


	//----- nvinfo : EIATTR_MIN_STACK_SIZE
	.align		4
.L_3:
        /*0018*/ 	.byte	0x04, 0x12
        /*001a*/ 	.short	(.L_5 - .L_4)
	.align		4
.L_4:
        /*001c*/ 	.word	index@(_Z21matrixMulSharedKernelPfS_S_iii)
        /*0020*/ 	.word	0x00000000
.L_5:


//--------------------- .nv.compat                --------------------------
	.section	.nv.compat,"",@"SHT_CUDA_COMPAT_INFO"
	.align	4
        /*0000*/ 	.byte	0x02, 0x09, 0x00, 0x00, 0x02, 0x02, 0x01, 0x00, 0x02, 0x05, 0x05, 0x00, 0x03, 0x07, 0x01, 0x01
        /*0010*/ 	.byte	0x02, 0x03, 0x00, 0x00, 0x02, 0x06, 0x01, 0x00, 0x04, 0x0b, 0x08, 0x00, 0x09, 0x00, 0x00, 0x00
        /*0020*/ 	.byte	0x00, 0x00, 0x00, 0x00


//--------------------- .nv.info._Z21matrixMulSharedKernelPfS_S_iii --------------------------
	.section	.nv.info._Z21matrixMulSharedKernelPfS_S_iii,"",@"SHT_CUDA_INFO"
	.sectionflags	@""
	.align	4


	//----- nvinfo : EIATTR_CUDA_API_VERSION
	.align		4
        /*0000*/ 	.byte	0x04, 0x37
        /*0002*/ 	.short	(.L_7 - .L_6)
.L_6:
        /*0004*/ 	.word	0x00000082


	//----- nvinfo : EIATTR_KPARAM_INFO
	.align		4
.L_7:
        /*0008*/ 	.byte	0x04, 0x17
        /*000a*/ 	.short	(.L_9 - .L_8)
.L_8:
        /*000c*/ 	.word	0x00000000
        /*0010*/ 	.short	0x0005
        /*0012*/ 	.short	0x0020
        /*0014*/ 	.byte	0x00, 0xf0, 0x11, 0x00


	//----- nvinfo : EIATTR_KPARAM_INFO
	.align		4
.L_9:
        /*0018*/ 	.byte	0x04, 0x17
        /*001a*/ 	.short	(.L_11 - .L_10)
.L_10:
        /*001c*/ 	.word	0x00000000
        /*0020*/ 	.short	0x0004
        /*0022*/ 	.short	0x001c
        /*0024*/ 	.byte	0x00, 0xf0, 0x11, 0x00


	//----- nvinfo : EIATTR_KPARAM_INFO
	.align		4
.L_11:
        /*0028*/ 	.byte	0x04, 0x17
        /*002a*/ 	.short	(.L_13 - .L_12)
.L_12:
        /*002c*/ 	.word	0x00000000
        /*0030*/ 	.short	0x0003
        /*0032*/ 	.short	0x0018
        /*0034*/ 	.byte	0x00, 0xf0, 0x11, 0x00


	//----- nvinfo : EIATTR_KPARAM_INFO
	.align		4
.L_13:
        /*0038*/ 	.byte	0x04, 0x17
        /*003a*/ 	.short	(.L_15 - .L_14)
.L_14:
        /*003c*/ 	.word	0x00000000
        /*0040*/ 	.short	0x0002
        /*0042*/ 	.short	0x0010
        /*0044*/ 	.byte	0x00, 0xf5, 0x21, 0x00


	//----- nvinfo : EIATTR_KPARAM_INFO
	.align		4
.L_15:
        /*0048*/ 	.byte	0x04, 0x17
        /*004a*/ 	.short	(.L_17 - .L_16)
.L_16:
        /*004c*/ 	.word	0x00000000
        /*0050*/ 	.short	0x0001
        /*0052*/ 	.short	0x0008
        /*0054*/ 	.byte	0x00, 0xf5, 0x21, 0x00


	//----- nvinfo : EIATTR_KPARAM_INFO
	.align		4
.L_17:
        /*0058*/ 	.byte	0x04, 0x17
        /*005a*/ 	.short	(.L_19 - .L_18)
.L_18:
        /*005c*/ 	.word	0x00000000
        /*0060*/ 	.short	0x0000
        /*0062*/ 	.short	0x0000
        /*0064*/ 	.byte	0x00, 0xf5, 0x21, 0x00


	//----- nvinfo : EIATTR_SPARSE_MMA_MASK
	.align		4
.L_19:
        /*0068*/ 	.byte	0x03, 0x50
        /*006a*/ 	.short	0x0000


	//----- nvinfo : EIATTR_MAXREG_COUNT
	.align		4
        /*006c*/ 	.byte	0x03, 0x1b
        /*006e*/ 	.short	0x00ff


	//----- nvinfo : EIATTR_NUM_BARRIERS
	.align		4
        /*0070*/ 	.byte	0x02, 0x4c
        /*0072*/ 	.byte	0x01
	.zero		1


	//----- nvinfo : EIATTR_MERCURY_ISA_VERSION
	.align		4
        /*0074*/ 	.byte	0x03, 0x5f
        /*0076*/ 	.short	0x0101


	//----- nvinfo : EIATTR_VRC_CTA_INIT_COUNT
	.align		4
        /*0078*/ 	.byte	0x02, 0x4a
	.zero		1
	.zero		1


	//----- nvinfo : EIATTR_EXIT_INSTR_OFFSETS
	.align		4
        /*007c*/ 	.byte	0x04, 0x1c
        /*007e*/ 	.short	(.L_21 - .L_20)


	//   ....[0]....
.L_20:
        /*0080*/ 	.word	0x000007a0


	//----- nvinfo : EIATTR_CBANK_PARAM_SIZE
	.align		4
.L_21:
        /*0084*/ 	.byte	0x03, 0x19
        /*0086*/ 	.short	0x0024


	//----- nvinfo : EIATTR_PARAM_CBANK
	.align		4
        /*0088*/ 	.byte	0x04, 0x0a
        /*008a*/ 	.short	(.L_23 - .L_22)
	.align		4
.L_22:
        /*008c*/ 	.word	index@(.nv.constant0._Z21matrixMulSharedKernelPfS_S_iii)
        /*0090*/ 	.short	0x0380
        /*0092*/ 	.short	0x0024


	//----- nvinfo : EIATTR_SW_WAR
	.align		4
.L_23:
        /*0094*/ 	.byte	0x04, 0x36
        /*0096*/ 	.short	(.L_25 - .L_24)
.L_24:
        /*0098*/ 	.word	0x00000008
.L_25:


//--------------------- .nv.callgraph             --------------------------
	.section	.nv.callgraph,"",@"SHT_CUDA_CALLGRAPH"
	.align	4
	.sectionentsize	8
	.align		4
        /*0000*/ 	.word	0x00000000
	.align		4
        /*0004*/ 	.word	0xffffffff
	.align		4
        /*0008*/ 	.word	0x00000000
	.align		4
        /*000c*/ 	.word	0xfffffffe
	.align		4
        /*0010*/ 	.word	0x00000000
	.align		4
        /*0014*/ 	.word	0xfffffffd
	.align		4
        /*0018*/ 	.word	0x00000000
	.align		4
        /*001c*/ 	.word	0xfffffffc


//--------------------- .text._Z21matrixMulSharedKernelPfS_S_iii --------------------------
	.section	.text._Z21matrixMulSharedKernelPfS_S_iii,"ax",@progbits
	.align	128
        .global         _Z21matrixMulSharedKernelPfS_S_iii
        .type           _Z21matrixMulSharedKernelPfS_S_iii,@function
        .size           _Z21matrixMulSharedKernelPfS_S_iii,(.L_x_3 - _Z21matrixMulSharedKernelPfS_S_iii)
        .other          _Z21matrixMulSharedKernelPfS_S_iii,@"STO_CUDA_ENTRY STV_DEFAULT"
_Z21matrixMulSharedKernelPfS_S_iii:
.text._Z21matrixMulSharedKernelPfS_S_iii:
[----:B------:R-:W-:Y:S01]  /*0000*/  LDC R1, c[0x0][0x37c] ;  /* 0x0000df00ff017b82 */ /* 0x000fe20000000800 */
[----:B------:R-:W0:Y:S01]  /*0010*/  S2R R4, SR_TID.Y ;  /* 0x0000000000047919 */ /* 0x000e220000002200 */
[----:B------:R-:W1:Y:S06]  /*0020*/  LDCU UR10, c[0x0][0x3a0] ;  /* 0x00007400ff0a77ac */ /* 0x000e6c0008000800 */
[----:B------:R-:W0:Y:S01]  /*0030*/  LDC R16, c[0x0][0x364] ;  /* 0x0000d900ff107b82 */ /* 0x000e220000000800 */
[----:B------:R-:W-:Y:S01]  /*0040*/  HFMA2 R11, -RZ, RZ, 0, 0 ;  /* 0x00000000ff0b7431 */ /* 0x000fe200000001ff */
[----:B------:R-:W2:Y:S01]  /*0050*/  S2R R6, SR_TID.X ;  /* 0x0000000000067919 */ /* 0x000ea20000002100 */
[----:B------:R-:W3:Y:S05]  /*0060*/  LDCU.64 UR8, c[0x0][0x358] ;  /* 0x00006b00ff0877ac */ /* 0x000eea0008000a00 */
[----:B------:R-:W0:Y:S08]  /*0070*/  S2UR UR4, SR_CTAID.Y ;  /* 0x00000000000479c3 */ /* 0x000e300000002600 */
[----:B------:R-:W2:Y:S01]  /*0080*/  S2UR UR5, SR_CTAID.X ;  /* 0x00000000000579c3 */ /* 0x000ea20000002500 */
[----:B-1----:R-:W-:-:S07]  /*0090*/  UISETP.GE.AND UP0, UPT, UR10, 0x1, UPT ;  /* 0x000000010a00788c */ /* 0x002fce000bf06270 */
[----:B------:R-:W2:Y:S01]  /*00a0*/  LDC R17, c[0x0][0x360] ;  /* 0x0000d800ff117b82 */ /* 0x000ea20000000800 */
[----:B0-----:R-:W-:Y:S02]  /*00b0*/  IMAD R16, R16, UR4, R4 ;  /* 0x0000000410107c24 */ /* 0x001fe4000f8e0204 */
[----:B--2---:R-:W-:Y:S01]  /*00c0*/  IMAD R17, R17, UR5, R6 ;  /* 0x0000000511117c24 */ /* 0x004fe2000f8e0206 */
[----:B---3--:R-:W-:Y:S06]  /*00d0*/  BRA.U !UP0, `(.L_x_0) ;  /* 0x00000005089c7547 */ /* 0x008fec000b800000 */
[----:B------:R-:W0:Y:S01]  /*00e0*/  S2UR UR7, SR_CgaCtaId ;  /* 0x00000000000779c3 */ /* 0x000e220000008800 */
[----:B------:R-:W-:Y:S01]  /*00f0*/  UMOV UR5, 0x400 ;  /* 0x0000040000057882 */ /* 0x000fe20000000000 */
[----:B------:R-:W-:Y:S02]  /*0100*/  UIADD3 UR4, UPT, UPT, UR10, 0x1f, URZ ;  /* 0x0000001f0a047890 */ /* 0x000fe4000fffe0ff */
[----:B------:R-:W-:Y:S01]  /*0110*/  IMAD R0, R16, UR10, R6 ;  /* 0x0000000a10007c24 */ /* 0x000fe2000f8e0206 */
[----:B------:R-:W-:Y:S01]  /*0120*/  UIADD3 UR6, UPT, UPT, UR5, 0x1000, URZ ;  /* 0x0000100005067890 */ /* 0x000fe2000fffe0ff */
[----:B------:R-:W-:Y:S01]  /*0130*/  MOV R11, RZ ;  /* 0x000000ff000b7202 */ /* 0x000fe20000000f00 */
[----:B------:R-:W-:Y:S01]  /*0140*/  USHF.R.U32.HI UR4, URZ, 0x5, UR4 ;  /* 0x00000005ff047899 */ /* 0x000fe20008011604 */
[----:B------:R-:W1:Y:S03]  /*0150*/  LDC R2, c[0x0][0x39c] ;  /* 0x0000e700ff027b82 */ /* 0x000e660000000800 */
[----:B------:R-:W-:-:S05]  /*0160*/  UIADD3 UR4, UPT, UPT, -UR4, URZ, URZ ;  /* 0x000000ff04047290 */ /* 0x000fca000fffe1ff */
[----:B------:R-:W2:Y:S08]  /*0170*/  LDC.64 R20, c[0x0][0x380] ;  /* 0x0000e000ff147b82 */ /* 0x000eb00000000a00 */
[----:B------:R-:W3:Y:S01]  /*0180*/  LDC.64 R18, c[0x0][0x388] ;  /* 0x0000e200ff127b82 */ /* 0x000ee20000000a00 */
[----:B0-----:R-:W-:Y:S02]  /*0190*/  ULEA UR5, UR7, UR5, 0x18 ;  /* 0x0000000507057291 */ /* 0x001fe4000f8ec0ff */
[----:B------:R-:W-:-:S04]  /*01a0*/  ULEA UR6, UR7, UR6, 0x18 ;  /* 0x0000000607067291 */ /* 0x000fc8000f8ec0ff */
[C---:B------:R-:W-:Y:S01]  /*01b0*/  LEA R7, R4.reuse, UR5, 0x7 ;  /* 0x0000000504077c11 */ /* 0x040fe2000f8e38ff */
[----:B-1----:R-:W-:Y:S01]  /*01c0*/  IMAD R3, R4, R2, R17 ;  /* 0x0000000204037224 */ /* 0x002fe200078e0211 */
[C---:B------:R-:W-:Y:S02]  /*01d0*/  LEA R5, R6.reuse, UR6, 0x2 ;  /* 0x0000000606057c11 */ /* 0x040fe4000f8e10ff */
[----:B------:R-:W-:Y:S02]  /*01e0*/  LEA R6, R6, R7, 0x2 ;  /* 0x0000000706067211 */ /* 0x000fe400078e10ff */
[----:B------:R-:W-:-:S07]  /*01f0*/  LEA R4, R4, R5, 0x7 ;  /* 0x0000000504047211 */ /* 0x000fce00078e38ff */
.L_x_1:
[----:B--2---:R-:W-:-:S04]  /*0200*/  IMAD.WIDE.U32 R26, R0, 0x4, R20 ;  /* 0x00000004001a7825 */ /* 0x004fc800078e0014 */
[----:B---3--:R-:W-:Y:S02]  /*0210*/  IMAD.WIDE.U32 R8, R3, 0x4, R18 ;  /* 0x0000000403087825 */ /* 0x008fe400078e0012 */
[----:B------:R-:W2:Y:S04]  /*0220*/  LDG.E R27, desc[UR8][R26.64] ;  /* 0x000000081a1b7981 */ /* 0x000ea8000c1e1900 */
[----:B------:R-:W3:Y:S01]  /*0230*/  LDG.E R29, desc[UR8][R8.64] ;  /* 0x00000008081d7981 */ /* 0x000ee2000c1e1900 */
[----:B------:R-:W-:Y:S01]  /*0240*/  UIADD3 UR4, UPT, UPT, UR4, 0x1, URZ ;  /* 0x0000000104047890 */ /* 0x000fe2000fffe0ff */
[----:B------:R-:W-:Y:S02]  /*0250*/  IADD3 R0, PT, PT, R0, 0x20, RZ ;  /* 0x0000002000007810 */ /* 0x000fe40007ffe0ff */
[----:B------:R-:W-:Y:S01]  /*0260*/  LEA R3, R2, R3, 0x5 ;  /* 0x0000000302037211 */ /* 0x000fe200078e28ff */
[----:B------:R-:W-:Y:S01]  /*0270*/  UISETP.NE.AND UP0, UPT, UR4, URZ, UPT ;  /* 0x000000ff0400728c */ /* 0x000fe2000bf05270 */
[----:B--2---:R-:W-:Y:S04]  /*0280*/  STS [R6], R27 ;  /* 0x0000001b06007388 */ /* 0x004fe80000000800 */
[----:B---3--:R-:W-:Y:S01]  /*0290*/  STS [R4], R29 ;  /* 0x0000001d04007388 */ /* 0x008fe20000000800 */
[----:B------:R-:W-:Y:S06]  /*02a0*/  BAR.SYNC.DEFER_BLOCKING 0x0 ;  /* 0x0000000000007b1d */ /* 0x000fec0000010000 */
[----:B------:R-:W-:Y:S04]  /*02b0*/  LDS R10, [R5] ;  /* 0x00000000050a7984 */ /* 0x000fe80000000800 */
[----:B------:R-:W0:Y:S04]  /*02c0*/  LDS.128 R12, [R7] ;  /* 0x00000000070c7984 */ /* 0x000e280000000c00 */
[----:B------:R-:W1:Y:S04]  /*02d0*/  LDS R22, [R5+0x80] ;  /* 0x0000800005167984 */ /* 0x000e680000000800 */
[----:B------:R-:W2:Y:S04]  /*02e0*/  LDS R23, [R5+0x100] ;  /* 0x0001000005177984 */ /* 0x000ea80000000800 */
[----:B------:R-:W3:Y:S04]  /*02f0*/  LDS R24, [R5+0x180] ;  /* 0x0001800005187984 */ /* 0x000ee80000000800 */
[----:B------:R-:W-:Y:S04]  /*0300*/  LDS R25, [R5+0x200] ;  /* 0x0002000005197984 */ /* 0x000fe80000000800 */
[----:B------:R-:W-:Y:S01]  /*0310*/  LDS R26, [R5+0xb80] ;  /* 0x000b8000051a7984 */ /* 0x000fe20000000800 */
[----:B0-----:R-:W-:-:S03]  /*0320*/  FFMA R12, R12, R10, R11 ;  /* 0x0000000a0c0c7223 */ /* 0x001fc6000000000b */
[----:B------:R-:W0:Y:S01]  /*0330*/  LDS.128 R8, [R7+0x10] ;  /* 0x0000100007087984 */ /* 0x000e220000000c00 */
[----:B-1----:R-:W-:-:S03]  /*0340*/  FFMA R12, R22, R13, R12 ;  /* 0x0000000d160c7223 */ /* 0x002fc6000000000c */
[----:B------:R-:W1:Y:S01]  /*0350*/  LDS R22, [R5+0x280] ;  /* 0x0002800005167984 */ /* 0x000e620000000800 */
[----:B--2---:R-:W-:-:S03]  /*0360*/  FFMA R13, R23, R14, R12 ;  /* 0x0000000e170d7223 */ /* 0x004fc6000000000c */
[----:B------:R-:W2:Y:S01]  /*0370*/  LDS R23, [R5+0x300] ;  /* 0x0003000005177984 */ /* 0x000ea20000000800 */
[----:B---3--:R-:W-:-:S03]  /*0380*/  FFMA R13, R24, R15, R13 ;  /* 0x0000000f180d7223 */ /* 0x008fc6000000000d */
[----:B------:R-:W3:Y:S01]  /*0390*/  LDS R24, [R5+0x380] ;  /* 0x0003800005187984 */ /* 0x000ee20000000800 */
[----:B0-----:R-:W-:-:S03]  /*03a0*/  FFMA R27, R8, R25, R13 ;  /* 0x00000019081b7223 */ /* 0x001fc6000000000d */
[----:B------:R-:W-:Y:S01]  /*03b0*/  LDS R25, [R5+0x400] ;  /* 0x0004000005197984 */ /* 0x000fe20000000800 */
[----:B-1----:R-:W-:-:S03]  /*03c0*/  FFMA R8, R22, R9, R27 ;  /* 0x0000000916087223 */ /* 0x002fc6000000001b */
[----:B------:R-:W0:Y:S01]  /*03d0*/  LDS.128 R12, [R7+0x20] ;  /* 0x00002000070c7984 */ /* 0x000e220000000c00 */
[----:B--2---:R-:W-:-:S03]  /*03e0*/  FFMA R9, R23, R10, R8 ;  /* 0x0000000a17097223 */ /* 0x004fc60000000008 */
[----:B------:R-:W1:Y:S01]  /*03f0*/  LDS R22, [R5+0x480] ;  /* 0x0004800005167984 */ /* 0x000e620000000800 */
[----:B---3--:R-:W-:-:S03]  /*0400*/  FFMA R9, R24, R11, R9 ;  /* 0x0000000b18097223 */ /* 0x008fc60000000009 */
[----:B------:R-:W2:Y:S04]  /*0410*/  LDS R23, [R5+0x500] ;  /* 0x0005000005177984 */ /* 0x000ea80000000800 */
        /* <DEDUP_REMOVED lines=27> */
[----:B------:R-:W-:Y:S01]  /*05d0*/  LDS R24, [R5+0xc80] ;  /* 0x000c800005187984 */ /* 0x000fe20000000800 */
[----:B0-----:R-:W-:-:S03]  /*05e0*/  FFMA R27, R8, R25, R13 ;  /* 0x00000019081b7223 */ /* 0x001fc6000000000d */
[----:B------:R-:W-:Y:S01]  /*05f0*/  LDS R25, [R5+0xc00] ;  /* 0x000c000005197984 */ /* 0x000fe20000000800 */
[----:B-1----:R-:W-:-:S03]  /*0600*/  FFMA R22, R22, R9, R27 ;  /* 0x0000000916167223 */ /* 0x002fc6000000001b */
[----:B------:R-:W0:Y:S01]  /*0610*/  LDS.128 R12, [R7+0x60] ;  /* 0x00006000070c7984 */ /* 0x000e220000000c00 */
[----:B--2---:R-:W-:-:S03]  /*0620*/  FFMA R9, R23, R10, R22 ;  /* 0x0000000a17097223 */ /* 0x004fc60000000016 */
[----:B------:R-:W1:Y:S01]  /*0630*/  LDS R23, [R5+0xd00] ;  /* 0x000d000005177984 */ /* 0x000e620000000800 */
[----:B------:R-:W-:-:S03]  /*0640*/  FFMA R9, R26, R11, R9 ;  /* 0x0000000b1a097223 */ /* 0x000fc60000000009 */
[----:B------:R-:W2:Y:S01]  /*0650*/  LDS R22, [R5+0xd80] ;  /* 0x000d800005167984 */ /* 0x000ea20000000800 */
[----:B0-----:R-:W-:-:S03]  /*0660*/  FFMA R27, R12, R25, R9 ;  /* 0x000000190c1b7223 */ /* 0x001fc60000000009 */
[----:B------:R-:W-:Y:S01]  /*0670*/  LDS R25, [R5+0xe00] ;  /* 0x000e000005197984 */ /* 0x000fe20000000800 */
[----:B------:R-:W-:-:S03]  /*0680*/  FFMA R24, R24, R13, R27 ;  /* 0x0000000d18187223 */ /* 0x000fc6000000001b */
[----:B------:R-:W0:Y:S01]  /*0690*/  LDS.128 R8, [R7+0x70] ;  /* 0x0000700007087984 */ /* 0x000e220000000c00 */
[----:B-1----:R-:W-:-:S03]  /*06a0*/  FFMA R23, R23, R14, R24 ;  /* 0x0000000e17177223 */ /* 0x002fc60000000018 */
[----:B------:R-:W1:Y:S01]  /*06b0*/  LDS R27, [R5+0xe80] ;  /* 0x000e8000051b7984 */ /* 0x000e620000000800 */
[----:B--2---:R-:W-:-:S03]  /*06c0*/  FFMA R15, R22, R15, R23 ;  /* 0x0000000f160f7223 */ /* 0x004fc60000000017 */
[----:B------:R-:W2:Y:S04]  /*06d0*/  LDS R13, [R5+0xf00] ;  /* 0x000f0000050d7984 */ /* 0x000ea80000000800 */
[----:B------:R-:W3:Y:S01]  /*06e0*/  LDS R12, [R5+0xf80] ;  /* 0x000f8000050c7984 */ /* 0x000ee20000000800 */
[----:B0-----:R-:W-:-:S04]  /*06f0*/  FFMA R8, R8, R25, R15 ;  /* 0x0000001908087223 */ /* 0x001fc8000000000f */
[----:B-1----:R-:W-:-:S04]  /*0700*/  FFMA R8, R27, R9, R8 ;  /* 0x000000091b087223 */ /* 0x002fc80000000008 */
[----:B--2---:R-:W-:-:S04]  /*0710*/  FFMA R13, R13, R10, R8 ;  /* 0x0000000a0d0d7223 */ /* 0x004fc80000000008 */
[----:B---3--:R-:W-:Y:S01]  /*0720*/  FFMA R11, R12, R11, R13 ;  /* 0x0000000b0c0b7223 */ /* 0x008fe2000000000d */
[----:B------:R-:W-:Y:S06]  /*0730*/  BAR.SYNC.DEFER_BLOCKING 0x0 ;  /* 0x0000000000007b1d */ /* 0x000fec0000010000 */
[----:B------:R-:W-:Y:S05]  /*0740*/  BRA.U UP0, `(.L_x_1) ;  /* 0xfffffff900ac7547 */ /* 0x000fea000b83ffff */
.L_x_0:
[----:B------:R-:W0:Y:S01]  /*0750*/  LDC.64 R2, c[0x0][0x390] ;  /* 0x0000e400ff027b82 */ /* 0x000e220000000a00 */
[----:B------:R-:W1:Y:S02]  /*0760*/  LDCU UR4, c[0x0][0x39c] ;  /* 0x00007380ff0477ac */ /* 0x000e640008000800 */
[----:B-1----:R-:W-:-:S04]  /*0770*/  IMAD R17, R16, UR4, R17 ;  /* 0x0000000410117c24 */ /* 0x002fc8000f8e0211 */
[----:B0-----:R-:W-:-:S05]  /*0780*/  IMAD.WIDE R2, R17, 0x4, R2 ;  /* 0x0000000411027825 */ /* 0x001fca00078e0202 */
[----:B------:R-:W-:Y:S01]  /*0790*/  STG.E desc[UR8][R2.64], R11 ;  /* 0x0000000b02007986 */ /* 0x000fe2000c101908 */
[----:B------:R-:W-:Y:S05]  /*07a0*/  EXIT ;  /* 0x000000000000794d */ /* 0x000fea0003800000 */
.L_x_2:
[----:B------:R-:W-:-:S00]  /*07b0*/  BRA `(.L_x_2) ;  /* 0xfffffffc00fc7947 */ /* 0x000fc0000383ffff */
[----:B------:R-:W-:-:S00]  /*07c0*/  NOP ;  /* 0x0000000000007918 */ /* 0x000fc00000000000 */
        /* <DEDUP_REMOVED lines=11> */
.L_x_3:


//--------------------- .nv.shared._Z21matrixMulSharedKernelPfS_S_iii --------------------------
	.section	.nv.shared._Z21matrixMulSharedKernelPfS_S_iii,"aw",@nobits
	.sectionflags	@""
	.align	4
.nv.shared._Z21matrixMulSharedKernelPfS_S_iii:
	.zero		9216


//--------------------- .nv.shared.reserved.0     --------------------------
	.section	.nv.shared.reserved.0,"aw",@nobits
	.weak		__nv_reservedSMEM_offset_0_alias
	.size		__nv_reservedSMEM_offset_0_alias, 0, 64
	.other		__nv_reservedSMEM_offset_0_alias,@"STO_CUDA_RESERVED_SHARED STV_DEFAULT"
__nv_reservedSMEM_offset_0_alias:
	.zero		0
	.zero		64


//--------------------- .nv.constant0._Z21matrixMulSharedKernelPfS_S_iii --------------------------
	.section	.nv.constant0._Z21matrixMulSharedKernelPfS_S_iii,"a",@progbits
	.sectionflags	@""
	.align	4
.nv.constant0._Z21matrixMulSharedKernelPfS_S_iii:
	.zero		932


//--------------------- SYMBOLS --------------------------

	.type		.nv.reservedSmem.offset0,@object
	.size		.nv.reservedSmem.offset0,0x4
	.type		.nv.reservedSmem.cap,@object
	.size		.nv.reservedSmem.cap,0x4
